//
// Generated by NVIDIA NVVM Compiler
//
// Compiler Build ID: CL-26907403
// Cuda compilation tools, release 10.1, V10.1.243
// Based on LLVM 3.4svn
//

.version 6.4
.target sm_53
.address_size 64

	// .globl	dotproduct

.visible .entry dotproduct(
	.param .u64 dotproduct_param_0,
	.param .f32 dotproduct_param_1,
	.param .u64 dotproduct_param_2,
	.param .u64 dotproduct_param_3,
	.param .u64 dotproduct_param_4,
	.param .u64 dotproduct_param_5,
	.param .u64 dotproduct_param_6,
	.param .u64 dotproduct_param_7,
	.param .u32 dotproduct_param_8
)
{
	.reg .pred 	%p<2>;
	.reg .f32 	%f<13>;
	.reg .b32 	%r<9>;
	.reg .b64 	%rd<23>;


	ld.param.u64 	%rd1, [dotproduct_param_0];
	ld.param.f32 	%f1, [dotproduct_param_1];
	ld.param.u64 	%rd2, [dotproduct_param_2];
	ld.param.u64 	%rd3, [dotproduct_param_3];
	ld.param.u64 	%rd4, [dotproduct_param_4];
	ld.param.u64 	%rd5, [dotproduct_param_5];
	ld.param.u64 	%rd6, [dotproduct_param_6];
	ld.param.u64 	%rd7, [dotproduct_param_7];
	ld.param.u32 	%r2, [dotproduct_param_8];
	mov.u32 	%r3, %ctaid.y;
	mov.u32 	%r4, %nctaid.x;
	mov.u32 	%r5, %ctaid.x;
	mad.lo.s32 	%r6, %r4, %r3, %r5;
	mov.u32 	%r7, %ntid.x;
	mov.u32 	%r8, %tid.x;
	mad.lo.s32 	%r1, %r6, %r7, %r8;
	setp.ge.s32	%p1, %r1, %r2;
	@%p1 bra 	BB0_2;

	cvta.to.global.u64 	%rd8, %rd2;
	mul.wide.s32 	%rd9, %r1, 4;
	add.s64 	%rd10, %rd8, %rd9;
	cvta.to.global.u64 	%rd11, %rd3;
	add.s64 	%rd12, %rd11, %rd9;
	cvta.to.global.u64 	%rd13, %rd4;
	add.s64 	%rd14, %rd13, %rd9;
	cvta.to.global.u64 	%rd15, %rd5;
	add.s64 	%rd16, %rd15, %rd9;
	cvta.to.global.u64 	%rd17, %rd6;
	add.s64 	%rd18, %rd17, %rd9;
	cvta.to.global.u64 	%rd19, %rd7;
	add.s64 	%rd20, %rd19, %rd9;
	ld.global.nc.f32 	%f2, [%rd16];
	ld.global.nc.f32 	%f3, [%rd10];
	ld.global.nc.f32 	%f4, [%rd18];
	ld.global.nc.f32 	%f5, [%rd12];
	mul.f32 	%f6, %f5, %f4;
	fma.rn.f32 	%f7, %f3, %f2, %f6;
	ld.global.nc.f32 	%f8, [%rd20];
	ld.global.nc.f32 	%f9, [%rd14];
	fma.rn.f32 	%f10, %f9, %f8, %f7;
	cvta.to.global.u64 	%rd21, %rd1;
	add.s64 	%rd22, %rd21, %rd9;
	ld.global.f32 	%f11, [%rd22];
	fma.rn.f32 	%f12, %f10, %f1, %f11;
	st.global.f32 	[%rd22], %f12;

BB0_2:
	ret;
}




// ===== COMPILED SASS (sm_100) =====

	.target	sm_100

	.elftype	@"ET_EXEC"


//--------------------- .note.nv.tkinfo           --------------------------
	.section	.note.nv.tkinfo,"",@"SHT_NOTE"
	.sectionflags	@"SHF_NOTE_NV_TKINFO"
	.tkinfo
        /*0018*/ 	.word	0x00000002
        /*0030*/ 	.string	""
        /*0030*/ 	.string	"ptxas"
        /*0030*/ 	.string	"Cuda compilation tools, release 13.0, V13.0.88"
        /*0030*/ 	.string	"Build cuda_13.0.r13.0/compiler.36424714_0"
        /*0030*/ 	.string	"-arch sm_100 "



//--------------------- .note.nv.cuinfo           --------------------------
	.section	.note.nv.cuinfo,"",@"SHT_NOTE"
	.sectionflags	@"SHF_NOTE_NV_CUINFO"
        /*0018*/ 	.short	0x0002
        /*001a*/ 	.short	0x0035
        /*001c*/ 	.short	0x0082
	.zero		2


//--------------------- .nv.info                  --------------------------
	.section	.nv.info,"",@"SHT_CUDA_INFO"
	.align	4


	//----- nvinfo : EIATTR_REGCOUNT
	.align		4
        /*0000*/ 	.byte	0x04, 0x2f
        /*0002*/ 	.short	(.L_1 - .L_0)
	.align		4
.L_0:
        /*0004*/ 	.word	index@(dotproduct)
        /*0008*/ 	.word	0x00000014


	//----- nvinfo : EIATTR_FRAME_SIZE
	.align		4
.L_1:
        /*000c*/ 	.byte	0x04, 0x11
        /*000e*/ 	.short	(.L_3 - .L_2)
	.align		4
.L_2:
        /*0010*/ 	.word	index@(dotproduct)
        /*0014*/ 	.word	0x00000000


	//----- nvinfo : EIATTR_MIN_STACK_SIZE
	.align		4
.L_3:
        /*0018*/ 	.byte	0x04, 0x12
        /*001a*/ 	.short	(.L_5 - .L_4)
	.align		4
.L_4:
        /*001c*/ 	.word	index@(dotproduct)
        /*0020*/ 	.word	0x00000000
.L_5:


//--------------------- .nv.compat                --------------------------
	.section	.nv.compat,"",@"SHT_CUDA_COMPAT_INFO"
	.align	4
        /*0000*/ 	.byte	0x02, 0x09, 0x00, 0x00, 0x02, 0x02, 0x01, 0x00, 0x02, 0x05, 0x05, 0x00, 0x03, 0x07, 0x01, 0x01
        /*0010*/ 	.byte	0x02, 0x03, 0x00, 0x00, 0x02, 0x06, 0x01, 0x00, 0x04, 0x0b, 0x08, 0x00, 0x09, 0x00, 0x00, 0x00
        /*0020*/ 	.byte	0x00, 0x00, 0x00, 0x00


//--------------------- .nv.info.dotproduct       --------------------------
	.section	.nv.info.dotproduct,"",@"SHT_CUDA_INFO"
	.sectionflags	@""
	.align	4


	//----- nvinfo : EIATTR_CUDA_API_VERSION
	.align		4
        /*0000*/ 	.byte	0x04, 0x37
        /*0002*/ 	.short	(.L_7 - .L_6)
.L_6:
        /*0004*/ 	.word	0x00000082


	//----- nvinfo : EIATTR_KPARAM_INFO
	.align		4
.L_7:
        /*0008*/ 	.byte	0x04, 0x17
        /*000a*/ 	.short	(.L_9 - .L_8)
.L_8:
        /*000c*/ 	.word	0x00000000
        /*0010*/ 	.short	0x0008
        /*0012*/ 	.short	0x0040
        /*0014*/ 	.byte	0x00, 0xf0, 0x11, 0x00


	//----- nvinfo : EIATTR_KPARAM_INFO
	.align		4
.L_9:
        /*0018*/ 	.byte	0x04, 0x17
        /*001a*/ 	.short	(.L_11 - .L_10)
.L_10:
        /*001c*/ 	.word	0x00000000
        /*0020*/ 	.short	0x0007
        /*0022*/ 	.short	0x0038
        /*0024*/ 	.byte	0x00, 0xf0, 0x21, 0x00


	//----- nvinfo : EIATTR_KPARAM_INFO
	.align		4
.L_11:
        /*0028*/ 	.byte	0x04, 0x17
        /*002a*/ 	.short	(.L_13 - .L_12)
.L_12:
        /*002c*/ 	.word	0x00000000
        /*0030*/ 	.short	0x0006
        /*0032*/ 	.short	0x0030
        /*0034*/ 	.byte	0x00, 0xf0, 0x21, 0x00


	//----- nvinfo : EIATTR_KPARAM_INFO
	.align		4
.L_13:
        /*0038*/ 	.byte	0x04, 0x17
        /*003a*/ 	.short	(.L_15 - .L_14)
.L_14:
        /*003c*/ 	.word	0x00000000
        /*0040*/ 	.short	0x0005
        /*0042*/ 	.short	0x0028
        /*0044*/ 	.byte	0x00, 0xf0, 0x21, 0x00


	//----- nvinfo : EIATTR_KPARAM_INFO
	.align		4
.L_15:
        /*0048*/ 	.byte	0x04, 0x17
        /*004a*/ 	.short	(.L_17 - .L_16)
.L_16:
        /*004c*/ 	.word	0x00000000
        /*0050*/ 	.short	0x0004
        /*0052*/ 	.short	0x0020
        /*0054*/ 	.byte	0x00, 0xf0, 0x21, 0x00


	//----- nvinfo : EIATTR_KPARAM_INFO
	.align		4
.L_17:
        /*0058*/ 	.byte	0x04, 0x17
        /*005a*/ 	.short	(.L_19 - .L_18)
.L_18:
        /*005c*/ 	.word	0x00000000
        /*0060*/ 	.short	0x0003
        /*0062*/ 	.short	0x0018
        /*0064*/ 	.byte	0x00, 0xf0, 0x21, 0x00


	//----- nvinfo : EIATTR_KPARAM_INFO
	.align		4
.L_19:
        /*0068*/ 	.byte	0x04, 0x17
        /*006a*/ 	.short	(.L_21 - .L_20)
.L_20:
        /*006c*/ 	.word	0x00000000
        /*0070*/ 	.short	0x0002
        /*0072*/ 	.short	0x0010
        /*0074*/ 	.byte	0x00, 0xf0, 0x21, 0x00


	//----- nvinfo : EIATTR_KPARAM_INFO
	.align		4
.L_21:
        /*0078*/ 	.byte	0x04, 0x17
        /*007a*/ 	.short	(.L_23 - .L_22)
.L_22:
        /*007c*/ 	.word	0x00000000
        /*0080*/ 	.short	0x0001
        /*0082*/ 	.short	0x0008
        /*0084*/ 	.byte	0x00, 0xf0, 0x11, 0x00


	//----- nvinfo : EIATTR_KPARAM_INFO
	.align		4
.L_23:
        /*0088*/ 	.byte	0x04, 0x17
        /*008a*/ 	.short	(.L_25 - .L_24)
.L_24:
        /*008c*/ 	.word	0x00000000
        /*0090*/ 	.short	0x0000
        /*0092*/ 	.short	0x0000
        /*0094*/ 	.byte	0x00, 0xf0, 0x21, 0x00


	//----- nvinfo : EIATTR_SPARSE_MMA_MASK
	.align		4
.L_25:
        /*0098*/ 	.byte	0x03, 0x50
        /*009a*/ 	.short	0x0000


	//----- nvinfo : EIATTR_MAXREG_COUNT
	.align		4
        /*009c*/ 	.byte	0x03, 0x1b
        /*009e*/ 	.short	0x00ff


	//----- nvinfo : EIATTR_MERCURY_ISA_VERSION
	.align		4
        /*00a0*/ 	.byte	0x03, 0x5f
        /*00a2*/ 	.short	0x0101


	//----- nvinfo : EIATTR_VRC_CTA_INIT_COUNT
	.align		4
        /*00a4*/ 	.byte	0x02, 0x4a
	.zero		1
	.zero		1


	//----- nvinfo : EIATTR_EXIT_INSTR_OFFSETS
	.align		4
        /*00a8*/ 	.byte	0x04, 0x1c
        /*00aa*/ 	.short	(.L_27 - .L_26)


	//   ....[0]....
.L_26:
        /*00ac*/ 	.word	0x000000a0


	//   ....[1]....
        /*00b0*/ 	.word	0x00000270


	//----- nvinfo : EIATTR_CBANK_PARAM_SIZE
	.align		4
.L_27:
        /*00b4*/ 	.byte	0x03, 0x19
        /*00b6*/ 	.short	0x0044


	//----- nvinfo : EIATTR_PARAM_CBANK
	.align		4
        /*00b8*/ 	.byte	0x04, 0x0a
        /*00ba*/ 	.short	(.L_29 - .L_28)
	.align		4
.L_28:
        /*00bc*/ 	.word	index@(.nv.constant0.dotproduct)
        /*00c0*/ 	.short	0x0380
        /*00c2*/ 	.short	0x0044


	//----- nvinfo : EIATTR_SW_WAR
	.align		4
.L_29:
        /*00c4*/ 	.byte	0x04, 0x36
        /*00c6*/ 	.short	(.L_31 - .L_30)
.L_30:
        /*00c8*/ 	.word	0x00000008
.L_31:


//--------------------- .nv.callgraph             --------------------------
	.section	.nv.callgraph,"",@"SHT_CUDA_CALLGRAPH"
	.align	4
	.sectionentsize	8
	.align		4
        /*0000*/ 	.word	0x00000000
	.align		4
        /*0004*/ 	.word	0xffffffff
	.align		4
        /*0008*/ 	.word	0x00000000
	.align		4
        /*000c*/ 	.word	0xfffffffe
	.align		4
        /*0010*/ 	.word	0x00000000
	.align		4
        /*0014*/ 	.word	0xfffffffd
	.align		4
        /*0018*/ 	.word	0x00000000
	.align		4
        /*001c*/ 	.word	0xfffffffc


//--------------------- .text.dotproduct          --------------------------
	.section	.text.dotproduct,"ax",@progbits
	.align	128
        .global         dotproduct
        .type           dotproduct,@function
        .size           dotproduct,(.L_x_1 - dotproduct)
        .other          dotproduct,@"STO_CUDA_ENTRY STV_DEFAULT"
dotproduct:
.text.dotproduct:
[----:B------:R-:W-:Y:S01]  /*0000*/  LDC R1, c[0x0][0x37c] ;  /* 0x0000df00ff017b82 */ /* 0x000fe20000000800 */
[----:B------:R-:W0:Y:S07]  /*0010*/  S2R R0, SR_TID.X ;  /* 0x0000000000007919 */ /* 0x000e2e0000002100 */
[----:B------:R-:W-:Y:S01]  /*0020*/  S2UR UR4, SR_CTAID.Y ;  /* 0x00000000000479c3 */ /* 0x000fe20000002600 */
[----:B------:R-:W1:Y:S01]  /*0030*/  LDCU UR5, c[0x0][0x370] ;  /* 0x00006e00ff0577ac */ /* 0x000e620008000800 */
[----:B------:R-:W2:Y:S06]  /*0040*/  LDCU UR7, c[0x0][0x3c0] ;  /* 0x00007800ff0777ac */ /* 0x000eac0008000800 */
[----:B------:R-:W1:Y:S08]  /*0050*/  S2UR UR6, SR_CTAID.X ;  /* 0x00000000000679c3 */ /* 0x000e700000002500 */
[----:B------:R-:W0:Y:S01]  /*0060*/  LDC R7, c[0x0][0x360] ;  /* 0x0000d800ff077b82 */ /* 0x000e220000000800 */
[----:B-1----:R-:W-:-:S06]  /*0070*/  UIMAD UR4, UR4, UR5, UR6 ;  /* 0x00000005040472a4 */ /* 0x002fcc000f8e0206 */
[----:B0-----:R-:W-:-:S05]  /*0080*/  IMAD R7, R7, UR4, R0 ;  /* 0x0000000407077c24 */ /* 0x001fca000f8e0200 */
[----:B--2---:R-:W-:-:S13]  /*0090*/  ISETP.GE.AND P0, PT, R7, UR7, PT ;  /* 0x0000000707007c0c */ /* 0x004fda000bf06270 */
[----:B------:R-:W-:Y:S05]  /*00a0*/  @P0 EXIT ;  /* 0x000000000000094d */ /* 0x000fea0003800000 */
[----:B------:R-:W0:Y:S01]  /*00b0*/  LDC.64 R10, c[0x0][0x398] ;  /* 0x0000e600ff0a7b82 */ /* 0x000e220000000a00 */
[----:B------:R-:W1:Y:S01]  /*00c0*/  LDCU.64 UR4, c[0x0][0x358] ;  /* 0x00006b00ff0477ac */ /* 0x000e620008000a00 */
[----:B------:R-:W2:Y:S06]  /*00d0*/  LDCU UR6, c[0x0][0x388] ;  /* 0x00007100ff0677ac */ /* 0x000eac0008000800 */
[----:B------:R-:W3:Y:S08]  /*00e0*/  LDC.64 R16, c[0x0][0x3b0] ;  /* 0x0000ec00ff107b82 */ /* 0x000ef00000000a00 */
[----:B------:R-:W4:Y:S08]  /*00f0*/  LDC.64 R8, c[0x0][0x390] ;  /* 0x0000e400ff087b82 */ /* 0x000f300000000a00 */
[----:B------:R-:W5:Y:S01]  /*0100*/  LDC.64 R14, c[0x0][0x3a8] ;  /* 0x0000ea00ff0e7b82 */ /* 0x000f620000000a00 */
[----:B0-----:R-:W-:-:S06]  /*0110*/  IMAD.WIDE R10, R7, 0x4, R10 ;  /* 0x00000004070a7825 */ /* 0x001fcc00078e020a */
[----:B-1----:R-:W2:Y:S01]  /*0120*/  LDG.E.CONSTANT R11, desc[UR4][R10.64] ;  /* 0x000000040a0b7981 */ /* 0x002ea2000c1e9900 */
[----:B------:R-:W0:Y:S01]  /*0130*/  LDC.64 R12, c[0x0][0x3a0] ;  /* 0x0000e800ff0c7b82 */ /* 0x000e220000000a00 */
[----:B---3--:R-:W-:-:S06]  /*0140*/  IMAD.WIDE R16, R7, 0x4, R16 ;  /* 0x0000000407107825 */ /* 0x008fcc00078e0210 */
[----:B------:R-:W2:Y:S01]  /*0150*/  LDG.E.CONSTANT R16, desc[UR4][R16.64] ;  /* 0x0000000410107981 */ /* 0x000ea2000c1e9900 */
[----:B------:R-:W1:Y:S01]  /*0160*/  LDC.64 R4, c[0x0][0x3b8] ;  /* 0x0000ee00ff047b82 */ /* 0x000e620000000a00 */
[----:B----4-:R-:W-:-:S06]  /*0170*/  IMAD.WIDE R8, R7, 0x4, R8 ;  /* 0x0000000407087825 */ /* 0x010fcc00078e0208 */
[----:B------:R-:W3:Y:S01]  /*0180*/  LDG.E.CONSTANT R9, desc[UR4][R8.64] ;  /* 0x0000000408097981 */ /* 0x000ee2000c1e9900 */
[----:B------:R-:W4:Y:S01]  /*0190*/  LDC.64 R2, c[0x0][0x380] ;  /* 0x0000e000ff027b82 */ /* 0x000f220000000a00 */
[----:B-----5:R-:W-:-:S06]  /*01a0*/  IMAD.WIDE R14, R7, 0x4, R14 ;  /* 0x00000004070e7825 */ /* 0x020fcc00078e020e */
[----:B------:R-:W3:Y:S01]  /*01b0*/  LDG.E.CONSTANT R14, desc[UR4][R14.64] ;  /* 0x000000040e0e7981 */ /* 0x000ee2000c1e9900 */
[----:B0-----:R-:W-:-:S06]  /*01c0*/  IMAD.WIDE R12, R7, 0x4, R12 ;  /* 0x00000004070c7825 */ /* 0x001fcc00078e020c */
[----:B------:R-:W5:Y:S01]  /*01d0*/  LDG.E.CONSTANT R12, desc[UR4][R12.64] ;  /* 0x000000040c0c7981 */ /* 0x000f62000c1e9900 */
[----:B-1----:R-:W-:-:S06]  /*01e0*/  IMAD.WIDE R4, R7, 0x4, R4 ;  /* 0x0000000407047825 */ /* 0x002fcc00078e0204 */
[----:B------:R-:W5:Y:S01]  /*01f0*/  LDG.E.CONSTANT R4, desc[UR4][R4.64] ;  /* 0x0000000404047981 */ /* 0x000f62000c1e9900 */
[----:B----4-:R-:W-:-:S05]  /*0200*/  IMAD.WIDE R2, R7, 0x4, R2 ;  /* 0x0000000407027825 */ /* 0x010fca00078e0202 */
[----:B------:R-:W4:Y:S01]  /*0210*/  LDG.E R0, desc[UR4][R2.64] ;  /* 0x0000000402007981 */ /* 0x000f22000c1e1900 */
[----:B--2---:R-:W-:-:S04]  /*0220*/  FMUL R11, R16, R11 ;  /* 0x0000000b100b7220 */ /* 0x004fc80000400000 */
[----:B---3--:R-:W-:-:S04]  /*0230*/  FFMA R11, R14, R9, R11 ;  /* 0x000000090e0b7223 */ /* 0x008fc8000000000b */
[----:B-----5:R-:W-:-:S04]  /*0240*/  FFMA R11, R4, R12, R11 ;  /* 0x0000000c040b7223 */ /* 0x020fc8000000000b */
[----:B----4-:R-:W-:-:S05]  /*0250*/  FFMA R11, R11, UR6, R0 ;  /* 0x000000060b0b7c23 */ /* 0x010fca0008000000 */
[----:B------:R-:W-:Y:S01]  /*0260*/  STG.E desc[UR4][R2.64], R11 ;  /* 0x0000000b02007986 */ /* 0x000fe2000c101904 */
[----:B------:R-:W-:Y:S05]  /*0270*/  EXIT ;  /* 0x000000000000794d */ /* 0x000fea0003800000 */
.L_x_0:
[----:B------:R-:W-:-:S00]  /*0280*/  BRA `(.L_x_0) ;  /* 0xfffffffc00fc7947 */ /* 0x000fc0000383ffff */
[----:B------:R-:W-:-:S00]  /*0290*/  NOP ;  /* 0x0000000000007918 */ /* 0x000fc00000000000 */
        /* <DEDUP_REMOVED lines=14> */
.L_x_1:


//--------------------- .nv.shared.reserved.0     --------------------------
	.section	.nv.shared.reserved.0,"aw",@nobits
	.weak		__nv_reservedSMEM_offset_0_alias
	.size		__nv_reservedSMEM_offset_0_alias, 0, 64
	.other		__nv_reservedSMEM_offset_0_alias,@"STO_CUDA_RESERVED_SHARED STV_DEFAULT"
__nv_reservedSMEM_offset_0_alias:
	.zero		0
	.zero		64


//--------------------- .nv.constant0.dotproduct  --------------------------
	.section	.nv.constant0.dotproduct,"a",@progbits
	.sectionflags	@""
	.align	4
.nv.constant0.dotproduct:
	.zero		964


//--------------------- SYMBOLS --------------------------

	.type		.nv.reservedSmem.offset0,@object
	.size		.nv.reservedSmem.offset0,0x4
